	.headerflags	@"EF_CUDA_TEXMODE_UNIFIED EF_CUDA_64BIT_ADDRESS EF_CUDA_ACCELERATORS EF_CUDA_SM90 EF_CUDA_VIRTUAL_SM(EF_CUDA_SM90)"
	.elftype	@"ET_EXEC"


//--------------------- .nv.info                  --------------------------
	.section	.nv.info,"",@"SHT_CUDA_INFO"
	.align	4


	//----- nvinfo : EIATTR_REGCOUNT
	.align		4
        /*0000*/ 	.byte	0x04, 0x2f
        /*0002*/ 	.short	(.L_3 - .L_2)
	.align		4
.L_2:
        /*0004*/ 	.word	index@(triton_poi_fused__native_batch_norm_legit_no_training_relu_11)
        /*0008*/ 	.word	0x00000020


	//----- nvinfo : EIATTR_MIN_STACK_SIZE
	.align		4
.L_3:
        /*000c*/ 	.byte	0x04, 0x12
        /*000e*/ 	.short	(.L_5 - .L_4)
	.align		4
.L_4:
        /*0010*/ 	.word	index@(triton_poi_fused__native_batch_norm_legit_no_training_relu_11)
        /*0014*/ 	.word	0x00000000


	//----- nvinfo : EIATTR_FRAME_SIZE
	.align		4
.L_5:
        /*0018*/ 	.byte	0x04, 0x11
        /*001a*/ 	.short	(.L_7 - .L_6)
	.align		4
.L_6:
        /*001c*/ 	.word	index@(triton_poi_fused__native_batch_norm_legit_no_training_relu_11)
        /*0020*/ 	.word	0x00000000


	//----- nvinfo : EIATTR_MIN_STACK_SIZE
	.align		4
.L_7:
        /*0024*/ 	.byte	0x04, 0x12
        /*0026*/ 	.short	(.L_9 - .L_8)
	.align		4
.L_8:
        /*0028*/ 	.word	index@(triton_poi_fused__native_batch_norm_legit_no_training_relu_11)
        /*002c*/ 	.word	0x00000000
.L_9:


//--------------------- .nv.info.triton_poi_fused__native_batch_norm_legit_no_training_relu_11 --------------------------
	.section	.nv.info.triton_poi_fused__native_batch_norm_legit_no_training_relu_11,"",@"SHT_CUDA_INFO"
	.sectionflags	@""
	.align	4


	//----- nvinfo : EIATTR_CUDA_API_VERSION
	.align		4
        /*0000*/ 	.byte	0x04, 0x37
        /*0002*/ 	.short	(.L_11 - .L_10)
.L_10:
        /*0004*/ 	.word	0x0000007c


	//----- nvinfo : EIATTR_KPARAM_INFO
	.align		4
.L_11:
        /*0008*/ 	.byte	0x04, 0x17
        /*000a*/ 	.short	(.L_13 - .L_12)
.L_12:
        /*000c*/ 	.word	0x00000000
        /*0010*/ 	.short	0x0006
        /*0012*/ 	.short	0x0030
        /*0014*/ 	.byte	0x00, 0xf0, 0x11, 0x00


	//----- nvinfo : EIATTR_KPARAM_INFO
	.align		4
.L_13:
        /*0018*/ 	.byte	0x04, 0x17
        /*001a*/ 	.short	(.L_15 - .L_14)
.L_14:
        /*001c*/ 	.word	0x00000000
        /*0020*/ 	.short	0x0005
        /*0022*/ 	.short	0x0028
        /*0024*/ 	.byte	0x00, 0xf4, 0x21, 0x00


	//----- nvinfo : EIATTR_KPARAM_INFO
	.align		4
.L_15:
        /*0028*/ 	.byte	0x04, 0x17
        /*002a*/ 	.short	(.L_17 - .L_16)
.L_16:
        /*002c*/ 	.word	0x00000000
        /*0030*/ 	.short	0x0004
        /*0032*/ 	.short	0x0020
        /*0034*/ 	.byte	0x00, 0xf4, 0x21, 0x00


	//----- nvinfo : EIATTR_KPARAM_INFO
	.align		4
.L_17:
        /*0038*/ 	.byte	0x04, 0x17
        /*003a*/ 	.short	(.L_19 - .L_18)
.L_18:
        /*003c*/ 	.word	0x00000000
        /*0040*/ 	.short	0x0003
        /*0042*/ 	.short	0x0018
        /*0044*/ 	.byte	0x00, 0xf4, 0x21, 0x00


	//----- nvinfo : EIATTR_KPARAM_INFO
	.align		4
.L_19:
        /*0048*/ 	.byte	0x04, 0x17
        /*004a*/ 	.short	(.L_21 - .L_20)
.L_20:
        /*004c*/ 	.word	0x00000000
        /*0050*/ 	.short	0x0002
        /*0052*/ 	.short	0x0010
        /*0054*/ 	.byte	0x00, 0xf4, 0x21, 0x00


	//----- nvinfo : EIATTR_KPARAM_INFO
	.align		4
.L_21:
        /*0058*/ 	.byte	0x04, 0x17
        /*005a*/ 	.short	(.L_23 - .L_22)
.L_22:
        /*005c*/ 	.word	0x00000000
        /*0060*/ 	.short	0x0001
        /*0062*/ 	.short	0x0008
        /*0064*/ 	.byte	0x00, 0xf4, 0x21, 0x00


	//----- nvinfo : EIATTR_KPARAM_INFO
	.align		4
.L_23:
        /*0068*/ 	.byte	0x04, 0x17
        /*006a*/ 	.short	(.L_25 - .L_24)
.L_24:
        /*006c*/ 	.word	0x00000000
        /*0070*/ 	.short	0x0000
        /*0072*/ 	.short	0x0000
        /*0074*/ 	.byte	0x00, 0xf4, 0x21, 0x00


	//----- nvinfo : EIATTR_SPARSE_MMA_MASK
	.align		4
.L_25:
        /*0078*/ 	.byte	0x03, 0x50
        /*007a*/ 	.short	0x0000


	//----- nvinfo : EIATTR_MAXREG_COUNT
	.align		4
        /*007c*/ 	.byte	0x03, 0x1b
        /*007e*/ 	.short	0x00ff


	//----- nvinfo : EIATTR_EXIT_INSTR_OFFSETS
	.align		4
        /*0080*/ 	.byte	0x04, 0x1c
        /*0082*/ 	.short	(.L_27 - .L_26)


	//   ....[0]....
.L_26:
        /*0084*/ 	.word	0x00000710


	//----- nvinfo : EIATTR_REQNTID
	.align		4
.L_27:
        /*0088*/ 	.byte	0x04, 0x10
        /*008a*/ 	.short	(.L_29 - .L_28)
.L_28:
        /*008c*/ 	.word	0x00000080
        /*0090*/ 	.word	0x00000001
        /*0094*/ 	.word	0x00000001


	//----- nvinfo : EIATTR_CBANK_PARAM_SIZE
	.align		4
.L_29:
        /*0098*/ 	.byte	0x03, 0x19
        /*009a*/ 	.short	0x0034


	//----- nvinfo : EIATTR_PARAM_CBANK
	.align		4
        /*009c*/ 	.byte	0x04, 0x0a
        /*009e*/ 	.short	(.L_31 - .L_30)
	.align		4
.L_30:
        /*00a0*/ 	.word	index@(.nv.constant0.triton_poi_fused__native_batch_norm_legit_no_training_relu_11)
        /*00a4*/ 	.short	0x0210
        /*00a6*/ 	.short	0x0034


	//----- nvinfo : EIATTR_SW_WAR
	.align		4
.L_31:
        /*00a8*/ 	.byte	0x04, 0x36
        /*00aa*/ 	.short	(.L_33 - .L_32)
.L_32:
        /*00ac*/ 	.word	0x00000008
.L_33:


//--------------------- .nv.callgraph             --------------------------
	.section	.nv.callgraph,"",@"SHT_CUDA_CALLGRAPH"
	.align	4
	.sectionentsize	8
	.align		4
        /*0000*/ 	.word	0x00000000
	.align		4
        /*0004*/ 	.word	0xffffffff
	.align		4
        /*0008*/ 	.word	0x00000000
	.align		4
        /*000c*/ 	.word	0xfffffffe
	.align		4
        /*0010*/ 	.word	0x00000000
	.align		4
        /*0014*/ 	.word	0xfffffffd
	.align		4
        /*0018*/ 	.word	0x00000000
	.align		4
        /*001c*/ 	.word	0xfffffffc


//--------------------- .nv.constant4             --------------------------
	.section	.nv.constant4,"a",@progbits
	.align	8
	.align		8
.nv.constant4:
        /*0000*/ 	.dword	_$_str
	.align		8
        /*0008*/ 	.dword	_$_str_$_2


//--------------------- .text.triton_poi_fused__native_batch_norm_legit_no_training_relu_11 --------------------------
	.section	.text.triton_poi_fused__native_batch_norm_legit_no_training_relu_11,"ax",@progbits
	.align	128
        .global         triton_poi_fused__native_batch_norm_legit_no_training_relu_11
        .type           triton_poi_fused__native_batch_norm_legit_no_training_relu_11,@function
        .size           triton_poi_fused__native_batch_norm_legit_no_training_relu_11,(.L_x_1 - triton_poi_fused__native_batch_norm_legit_no_training_relu_11)
        .other          triton_poi_fused__native_batch_norm_legit_no_training_relu_11,@"STO_CUDA_ENTRY STV_DEFAULT"
triton_poi_fused__native_batch_norm_legit_no_training_relu_11:
.text.triton_poi_fused__native_batch_norm_legit_no_training_relu_11:
[----:B------:R-:W-:Y:S01]  /*0000*/  LDC R1, c[0x0][0x28] ;  /* 0x00000a00ff017b82 */ /* 0x000fe20000000800 */
[----:B------:R-:W1:Y:S07]  /*0010*/  S2R R0, SR_TID.X ;  /* 0x0000000000007919 */ /* 0x000e6e0000002100 */
[----:B------:R-:W2:Y:S01]  /*0020*/  LDC.64 R4, c[0x0][0x220] ;  /* 0x00008800ff047b82 */ /* 0x000ea20000000a00 */
[----:B------:R-:W-:Y:S01]  /*0030*/  ULDC.64 UR4, c[0x0][0x208] ;  /* 0x0000820000047ab9 */ /* 0x000fe20000000a00 */
[----:B------:R-:W3:Y:S06]  /*0040*/  S2R R7, SR_CTAID.X ;  /* 0x0000000000077919 */ /* 0x000eec0000002500 */
[----:B------:R-:W4:Y:S08]  /*0050*/  LDC.64 R12, c[0x0][0x218] ;  /* 0x00008600ff0c7b82 */ /* 0x000f300000000a00 */
[----:B------:R-:W5:Y:S08]  /*0060*/  LDC.64 R22, c[0x0][0x210] ;  /* 0x00008400ff167b82 */ /* 0x000f700000000a00 */
[----:B------:R-:W5:Y:S01]  /*0070*/  LDC.64 R20, c[0x0][0x228] ;  /* 0x00008a00ff147b82 */ /* 0x000f620000000a00 */
[----:B-1----:R-:W-:-:S07]  /*0080*/  SHF.L.U32 R0, R0, 0x2, RZ ;  /* 0x0000000200007819 */ /* 0x002fce00000006ff */
[----:B------:R-:W1:Y:S01]  /*0090*/  LDC.64 R24, c[0x0][0x230] ;  /* 0x00008c00ff187b82 */ /* 0x000e620000000a00 */
[----:B---3--:R-:W-:Y:S02]  /*00a0*/  SHF.R.S32.HI R3, RZ, 0x15, R7 ;  /* 0x00000015ff037819 */ /* 0x008fe40000011407 */
[----:B------:R-:W-:Y:S02]  /*00b0*/  LOP3.LUT R0, R0, 0x1fc, RZ, 0xc0, !PT ;  /* 0x000001fc00007812 */ /* 0x000fe400078ec0ff */
[----:B------:R-:W-:Y:S02]  /*00c0*/  SGXT R3, R3, 0x1 ;  /* 0x000000010303781a */ /* 0x000fe40000000200 */
[----:B------:R-:W-:-:S04]  /*00d0*/  LEA R0, R7, R0, 0xa ;  /* 0x0000000007007211 */ /* 0x000fc800078e50ff */
[----:B------:R-:W-:-:S04]  /*00e0*/  LEA.HI R3, R3, R0, RZ, 0x6 ;  /* 0x0000000003037211 */ /* 0x000fc800078f30ff */
[----:B------:R-:W-:-:S04]  /*00f0*/  LOP3.LUT R3, R3, 0xffffffc0, RZ, 0xc0, !PT ;  /* 0xffffffc003037812 */ /* 0x000fc800078ec0ff */
[----:B------:R-:W-:-:S05]  /*0100*/  IADD3 R3, R0, -R3, RZ ;  /* 0x8000000300037210 */ /* 0x000fca0007ffe0ff */
[----:B--2---:R-:W-:-:S06]  /*0110*/  IMAD.WIDE R4, R3, 0x4, R4 ;  /* 0x0000000403047825 */ /* 0x004fcc00078e0204 */
[----:B------:R-:W2:Y:S01]  /*0120*/  LDG.E.EL.128 R4, desc[UR4][R4.64] ;  /* 0x0000000404047981 */ /* 0x000ea2000c2e1d00 */
[----:B----4-:R-:W-:-:S04]  /*0130*/  IMAD.WIDE R12, R3, 0x4, R12 ;  /* 0x00000004030c7825 */ /* 0x010fc800078e020c */
[----:B-----5:R-:W-:Y:S02]  /*0140*/  IMAD.WIDE R22, R0, 0x4, R22 ;  /* 0x0000000400167825 */ /* 0x020fe400078e0216 */
[----:B------:R-:W3:Y:S02]  /*0150*/  LDG.E.EL.128 R12, desc[UR4][R12.64] ;  /* 0x000000040c0c7981 */ /* 0x000ee4000c2e1d00 */
[C---:B0-----:R-:W-:Y:S02]  /*0160*/  IMAD.WIDE R20, R3.reuse, 0x4, R20 ;  /* 0x0000000403147825 */ /* 0x041fe400078e0214 */
[----:B------:R-:W3:Y:S02]  /*0170*/  LDG.E.128 R16, desc[UR4][R22.64+0x800] ;  /* 0x0008000416107981 */ /* 0x000ee4000c1e1d00 */
[----:B-1----:R-:W-:-:S04]  /*0180*/  IMAD.WIDE R24, R3, 0x4, R24 ;  /* 0x0000000403187825 */ /* 0x002fc800078e0218 */
[----:B--2---:R-:W-:Y:S01]  /*0190*/  FADD R6, R6, 9.9999997473787516356e-06 ;  /* 0x3727c5ac06067421 */ /* 0x004fe20000000000 */
[----:B------:R-:W-:Y:S01]  /*01a0*/  FADD R2, R4, 9.9999997473787516356e-06 ;  /* 0x3727c5ac04027421 */ /* 0x000fe20000000000 */
[----:B------:R-:W-:-:S03]  /*01b0*/  FADD R8, R5, 9.9999997473787516356e-06 ;  /* 0x3727c5ac05087421 */ /* 0x000fc60000000000 */
[----:B------:R-:W0:Y:S08]  /*01c0*/  MUFU.SQRT R26, R2 ;  /* 0x00000002001a7308 */ /* 0x000e300000002000 */
[----:B------:R-:W1:Y:S01]  /*01d0*/  MUFU.SQRT R6, R6 ;  /* 0x0000000600067308 */ /* 0x000e620000002000 */
[----:B0-----:R-:W-:-:S07]  /*01e0*/  FSETP.GT.AND P0, PT, R26, 8.50705917302346158658e+37, PT ;  /* 0x7e8000001a00780b */ /* 0x001fce0003f04000 */
[----:B------:R0:W2:Y:S01]  /*01f0*/  MUFU.SQRT R27, R8 ;  /* 0x00000008001b7308 */ /* 0x0000a20000002000 */
[----:B------:R-:W-:Y:S02]  /*0200*/  FSETP.GEU.AND P3, PT, R26, 1.175494350822287508e-38, PT ;  /* 0x008000001a00780b */ /* 0x000fe40003f6e000 */
[C---:B-1----:R-:W-:Y:S02]  /*0210*/  FSETP.GT.AND P2, PT, R6.reuse, 8.50705917302346158658e+37, PT ;  /* 0x7e8000000600780b */ /* 0x042fe40003f44000 */
[----:B------:R-:W-:Y:S01]  /*0220*/  FSETP.GEU.AND P5, PT, R6, 1.175494350822287508e-38, PT ;  /* 0x008000000600780b */ /* 0x000fe20003fae000 */
[----:B------:R-:W-:Y:S01]  /*0230*/  HFMA2.MMA R2, -RZ, RZ, 1.625, 0 ;  /* 0x3e800000ff027435 */ /* 0x000fe200000001ff */
[----:B0-----:R-:W4:Y:S01]  /*0240*/  LDG.E.128 R8, desc[UR4][R22.64] ;  /* 0x0000000416087981 */ /* 0x001f22000c1e1d00 */
[----:B------:R-:W-:Y:S01]  /*0250*/  @P0 FMUL R26, R26, 0.25 ;  /* 0x3e8000001a1a0820 */ /* 0x000fe20000400000 */
[----:B--2---:R-:W-:-:S05]  /*0260*/  FSETP.GT.AND P1, PT, R27, 8.50705917302346158658e+37, PT ;  /* 0x7e8000001b00780b */ /* 0x004fca0003f24000 */
[----:B------:R-:W-:Y:S01]  /*0270*/  @!P3 FMUL R26, R26, 16777216 ;  /* 0x4b8000001a1ab820 */ /* 0x000fe20000400000 */
[C---:B------:R-:W-:Y:S01]  /*0280*/  FSETP.GEU.AND P4, PT, R27.reuse, 1.175494350822287508e-38, PT ;  /* 0x008000001b00780b */ /* 0x040fe20003f8e000 */
[----:B------:R-:W-:Y:S02]  /*0290*/  @P2 FMUL R6, R6, 0.25 ;  /* 0x3e80000006062820 */ /* 0x000fe40000400000 */
[----:B------:R0:W1:Y:S01]  /*02a0*/  MUFU.RCP R5, R26 ;  /* 0x0000001a00057308 */ /* 0x0000620000001000 */
[----:B------:R-:W2:Y:S01]  /*02b0*/  LDG.E.EL.128 R20, desc[UR4][R20.64] ;  /* 0x0000000414147981 */ /* 0x000ea2000c2e1d00 */
[----:B------:R-:W-:Y:S02]  /*02c0*/  @!P5 FMUL R6, R6, 16777216 ;  /* 0x4b8000000606d820 */ /* 0x000fe40000400000 */
[----:B------:R-:W-:-:S04]  /*02d0*/  @P1 FMUL R27, R27, 0.25 ;  /* 0x3e8000001b1b1820 */ /* 0x000fc80000400000 */
[----:B------:R-:W5:Y:S02]  /*02e0*/  MUFU.RCP R6, R6 ;  /* 0x0000000600067308 */ /* 0x000f640000001000 */
[----:B------:R-:W-:Y:S01]  /*02f0*/  @!P4 FMUL R27, R27, 16777216 ;  /* 0x4b8000001b1bc820 */ /* 0x000fe20000400000 */
[----:B0-----:R-:W-:-:S05]  /*0300*/  FSEL R26, R2, 1, P0 ;  /* 0x3f800000021a7808 */ /* 0x001fca0000000000 */
[----:B------:R0:W-:Y:S01]  /*0310*/  MUFU.RCP R4, R27 ;  /* 0x0000001b00047308 */ /* 0x0001e20000001000 */
[----:B------:R-:W-:Y:S01]  /*0320*/  @!P3 FMUL R26, R26, 16777216 ;  /* 0x4b8000001a1ab820 */ /* 0x000fe20000400000 */
[----:B0-----:R-:W-:-:S03]  /*0330*/  FSEL R27, R2, 1, P2 ;  /* 0x3f800000021b7808 */ /* 0x001fc60001000000 */
[----:B-1----:R-:W-:Y:S02]  /*0340*/  FMUL R3, R5, R26 ;  /* 0x0000001a05037220 */ /* 0x002fe40000400000 */
[----:B------:R-:W-:-:S04]  /*0350*/  @!P5 FMUL R27, R27, 16777216 ;  /* 0x4b8000001b1bd820 */ /* 0x000fc80000400000 */
[----:B-----5:R-:W-:Y:S02]  /*0360*/  FMUL R5, R6, R27 ;  /* 0x0000001b06057220 */ /* 0x020fe40000400000 */
[----:B------:R-:W2:Y:S01]  /*0370*/  LDG.E.EL.128 R24, desc[UR4][R24.64] ;  /* 0x0000000418187981 */ /* 0x000ea2000c2e1d00 */
[----:B------:R-:W-:-:S04]  /*0380*/  FADD R7, R7, 9.9999997473787516356e-06 ;  /* 0x3727c5ac07077421 */ /* 0x000fc80000000000 */
[----:B------:R0:W1:Y:S01]  /*0390*/  MUFU.SQRT R28, R7 ;  /* 0x00000007001c7308 */ /* 0x0000620000002000 */
[----:B------:R-:W-:Y:S01]  /*03a0*/  FSEL R29, R2, 1, P1 ;  /* 0x3f800000021d7808 */ /* 0x000fe20000800000 */
[----:B0-----:R-:W0:Y:S01]  /*03b0*/  LDC.64 R6, c[0x0][0x238] ;  /* 0x00008e00ff067b82 */ /* 0x001e220000000a00 */
[C---:B-1----:R-:W-:Y:S02]  /*03c0*/  FSETP.GT.AND P0, PT, R28.reuse, 8.50705917302346158658e+37, PT ;  /* 0x7e8000001c00780b */ /* 0x042fe40003f04000 */
[----:B------:R-:W-:-:S11]  /*03d0*/  FSETP.GEU.AND P1, PT, R28, 1.175494350822287508e-38, PT ;  /* 0x008000001c00780b */ /* 0x000fd60003f2e000 */
[----:B------:R-:W-:-:S04]  /*03e0*/  @P0 FMUL R28, R28, 0.25 ;  /* 0x3e8000001c1c0820 */ /* 0x000fc80000400000 */
[----:B------:R-:W-:Y:S01]  /*03f0*/  @!P1 FMUL R28, R28, 16777216 ;  /* 0x4b8000001c1c9820 */ /* 0x000fe20000400000 */
[----:B------:R-:W-:-:S05]  /*0400*/  @!P4 FMUL R29, R29, 16777216 ;  /* 0x4b8000001d1dc820 */ /* 0x000fca0000400000 */
[----:B------:R-:W1:Y:S01]  /*0410*/  MUFU.RCP R28, R28 ;  /* 0x0000001c001c7308 */ /* 0x000e620000001000 */
[----:B------:R-:W-:Y:S01]  /*0420*/  FMUL R4, R4, R29 ;  /* 0x0000001d04047220 */ /* 0x000fe20000400000 */
[----:B------:R-:W-:-:S05]  /*0430*/  FSEL R29, R2, 1, P0 ;  /* 0x3f800000021d7808 */ /* 0x000fca0000000000 */
[----:B------:R-:W-:Y:S01]  /*0440*/  @!P1 FMUL R29, R29, 16777216 ;  /* 0x4b8000001d1d9820 */ /* 0x000fe20000400000 */
[----:B---3--:R-:W-:Y:S01]  /*0450*/  FADD R19, R19, -R15 ;  /* 0x8000000f13137221 */ /* 0x008fe20000000000 */
[----:B------:R-:W-:Y:S01]  /*0460*/  FADD R16, R16, -R12 ;  /* 0x8000000c10107221 */ /* 0x000fe20000000000 */
[----:B------:R-:W-:Y:S01]  /*0470*/  FADD R18, R18, -R14 ;  /* 0x8000000e12127221 */ /* 0x000fe20000000000 */
[----:B-1----:R-:W-:Y:S01]  /*0480*/  FMUL R2, R28, R29 ;  /* 0x0000001d1c027220 */ /* 0x002fe20000400000 */
[----:B------:R-:W-:Y:S01]  /*0490*/  FADD R17, R17, -R13 ;  /* 0x8000000d11117221 */ /* 0x000fe20000000000 */
[----:B----4-:R-:W-:Y:S01]  /*04a0*/  FADD R11, R11, -R15 ;  /* 0x8000000f0b0b7221 */ /* 0x010fe20000000000 */
[----:B------:R-:W-:Y:S01]  /*04b0*/  FADD R8, R8, -R12 ;  /* 0x8000000c08087221 */ /* 0x000fe20000000000 */
[----:B------:R-:W-:Y:S02]  /*04c0*/  FADD R12, R10, -R14 ;  /* 0x8000000e0a0c7221 */ /* 0x000fe40000000000 */
[C---:B------:R-:W-:Y:S01]  /*04d0*/  FMUL R10, R2.reuse, R11 ;  /* 0x0000000b020a7220 */ /* 0x040fe20000400000 */
[----:B------:R-:W-:Y:S01]  /*04e0*/  FMUL R2, R2, R19 ;  /* 0x0000001302027220 */ /* 0x000fe20000400000 */
[----:B------:R-:W-:Y:S01]  /*04f0*/  FADD R9, R9, -R13 ;  /* 0x8000000d09097221 */ /* 0x000fe20000000000 */
[C---:B------:R-:W-:Y:S01]  /*0500*/  FMUL R11, R5.reuse, R12 ;  /* 0x0000000c050b7220 */ /* 0x040fe20000400000 */
[----:B------:R-:W-:Y:S01]  /*0510*/  FMUL R5, R5, R18 ;  /* 0x0000001205057220 */ /* 0x000fe20000400000 */
[C---:B------:R-:W-:Y:S01]  /*0520*/  FMUL R15, R3.reuse, R8 ;  /* 0x00000008030f7220 */ /* 0x040fe20000400000 */
[C---:B------:R-:W-:Y:S01]  /*0530*/  FMUL R8, R4.reuse, R17 ;  /* 0x0000001104087220 */ /* 0x040fe20000400000 */
[----:B------:R-:W-:Y:S01]  /*0540*/  FMUL R13, R3, R16 ;  /* 0x00000010030d7220 */ /* 0x000fe20000400000 */
[----:B------:R-:W-:Y:S01]  /*0550*/  FMUL R12, R4, R9 ;  /* 0x00000009040c7220 */ /* 0x000fe20000400000 */
[----:B--2---:R-:W-:Y:S01]  /*0560*/  FFMA R2, R23, R2, R27 ;  /* 0x0000000217027223 */ /* 0x004fe2000000001b */
[----:B------:R-:W-:Y:S01]  /*0570*/  FFMA R5, R22, R5, R26 ;  /* 0x0000000516057223 */ /* 0x000fe2000000001a */
[----:B------:R-:W-:Y:S01]  /*0580*/  FFMA R8, R21, R8, R25 ;  /* 0x0000000815087223 */ /* 0x000fe20000000019 */
[----:B------:R-:W-:Y:S01]  /*0590*/  FFMA R10, R23, R10, R27 ;  /* 0x0000000a170a7223 */ /* 0x000fe2000000001b */
[C-C-:B------:R-:W-:Y:S01]  /*05a0*/  FFMA R3, R20.reuse, R15, R24.reuse ;  /* 0x0000000f14037223 */ /* 0x140fe20000000018 */
[----:B------:R-:W-:Y:S01]  /*05b0*/  FFMA R4, R20, R13, R24 ;  /* 0x0000000d14047223 */ /* 0x000fe20000000018 */
[----:B------:R-:W-:Y:S01]  /*05c0*/  FFMA R9, R21, R12, R25 ;  /* 0x0000000c15097223 */ /* 0x000fe20000000019 */
[----:B------:R-:W-:Y:S01]  /*05d0*/  FFMA R22, R22, R11, R26 ;  /* 0x0000000b16167223 */ /* 0x000fe2000000001a */
[----:B------:R-:W-:Y:S01]  /*05e0*/  FSETP.GEU.AND P6, PT, R2, RZ, PT ;  /* 0x000000ff0200720b */ /* 0x000fe20003fce000 */
[----:B0-----:R-:W-:Y:S01]  /*05f0*/  IMAD.WIDE R12, R0, 0x4, R6 ;  /* 0x00000004000c7825 */ /* 0x001fe200078e0206 */
[----:B------:R-:W-:-:S02]  /*0600*/  FSETP.GEU.AND P5, PT, R5, RZ, PT ;  /* 0x000000ff0500720b */ /* 0x000fc40003fae000 */
[----:B------:R-:W-:Y:S02]  /*0610*/  FSETP.GEU.AND P4, PT, R8, RZ, PT ;  /* 0x000000ff0800720b */ /* 0x000fe40003f8e000 */
[----:B------:R-:W-:Y:S02]  /*0620*/  FSETP.GEU.AND P3, PT, R10, RZ, PT ;  /* 0x000000ff0a00720b */ /* 0x000fe40003f6e000 */
[----:B------:R-:W-:Y:S02]  /*0630*/  SEL R7, R2, RZ, P6 ;  /* 0x000000ff02077207 */ /* 0x000fe40003000000 */
[----:B------:R-:W-:Y:S02]  /*0640*/  FSETP.GEU.AND P0, PT, R4, RZ, PT ;  /* 0x000000ff0400720b */ /* 0x000fe40003f0e000 */
[----:B------:R-:W-:Y:S02]  /*0650*/  FSETP.GEU.AND P2, PT, R22, RZ, PT ;  /* 0x000000ff1600720b */ /* 0x000fe40003f4e000 */
[----:B------:R-:W-:-:S02]  /*0660*/  FSETP.GEU.AND P1, PT, R9, RZ, PT ;  /* 0x000000ff0900720b */ /* 0x000fc40003f2e000 */
[----:B------:R-:W-:Y:S02]  /*0670*/  FSETP.GEU.AND P6, PT, R3, RZ, PT ;  /* 0x000000ff0300720b */ /* 0x000fe40003fce000 */
[----:B------:R-:W-:Y:S02]  /*0680*/  SEL R6, R5, RZ, P5 ;  /* 0x000000ff05067207 */ /* 0x000fe40002800000 */
[----:B------:R-:W-:Y:S02]  /*0690*/  SEL R5, R8, RZ, P4 ;  /* 0x000000ff08057207 */ /* 0x000fe40002000000 */
[----:B------:R-:W-:Y:S02]  /*06a0*/  SEL R11, R10, RZ, P3 ;  /* 0x000000ff0a0b7207 */ /* 0x000fe40001800000 */
[----:B------:R-:W-:Y:S02]  /*06b0*/  SEL R10, R22, RZ, P2 ;  /* 0x000000ff160a7207 */ /* 0x000fe40001000000 */
[----:B------:R-:W-:-:S02]  /*06c0*/  SEL R9, R9, RZ, P1 ;  /* 0x000000ff09097207 */ /* 0x000fc40000800000 */
[----:B------:R-:W-:Y:S02]  /*06d0*/  SEL R8, R3, RZ, P6 ;  /* 0x000000ff03087207 */ /* 0x000fe40003000000 */
[----:B------:R-:W-:-:S03]  /*06e0*/  SEL R4, R4, RZ, P0 ;  /* 0x000000ff04047207 */ /* 0x000fc60000000000 */
[----:B------:R-:W-:Y:S04]  /*06f0*/  STG.E.128 desc[UR4][R12.64], R8 ;  /* 0x000000080c007986 */ /* 0x000fe8000c101d04 */
[----:B------:R-:W-:Y:S01]  /*0700*/  STG.E.128 desc[UR4][R12.64+0x800], R4 ;  /* 0x000800040c007986 */ /* 0x000fe2000c101d04 */
[----:B------:R-:W-:Y:S05]  /*0710*/  EXIT ;  /* 0x000000000000794d */ /* 0x000fea0003800000 */
.L_x_0:
[----:B------:R-:W-:-:S00]  /*0720*/  BRA `(.L_x_0) ;  /* 0xfffffffc00fc7947 */ /* 0x000fc0000383ffff */
[----:B------:R-:W-:-:S00]  /*0730*/  NOP ;  /* 0x0000000000007918 */ /* 0x000fc00000000000 */
        /* <DEDUP_REMOVED lines=12> */
.L_x_1:


//--------------------- .nv.global.init           --------------------------
	.section	.nv.global.init,"aw",@progbits
.nv.global.init:
	.type		_$_str,@object
	.size		_$_str,(_$_str_$_2 - _$_str)
_$_str:
        /*0000*/ 	.byte	0x5f, 0x5f, 0x43, 0x55, 0x44, 0x41, 0x5f, 0x46, 0x54, 0x5a, 0x00
	.type		_$_str_$_2,@object
	.size		_$_str_$_2,(.L_1 - _$_str_$_2)
_$_str_$_2:
        /*000b*/ 	.byte	0x5f, 0x5f, 0x43, 0x55, 0x44, 0x41, 0x5f, 0x50, 0x52, 0x45, 0x43, 0x5f, 0x53, 0x51, 0x52, 0x54
        /*001b*/ 	.byte	0x00
.L_1:


//--------------------- .nv.constant0.triton_poi_fused__native_batch_norm_legit_no_training_relu_11 --------------------------
	.section	.nv.constant0.triton_poi_fused__native_batch_norm_legit_no_training_relu_11,"a",@progbits
	.sectionflags	@""
	.align	4
.nv.constant0.triton_poi_fused__native_batch_norm_legit_no_training_relu_11:
	.zero		580
